//
// Generated by NVIDIA NVVM Compiler
//
// Compiler Build ID: CL-36424714
// Cuda compilation tools, release 13.0, V13.0.88
// Based on NVVM 20.0.0
//

.version 9.0
.target sm_100
.address_size 64

	// .globl	_Z9addKernelPKdS0_Pdi

.visible .entry _Z9addKernelPKdS0_Pdi(
	.param .u64 .ptr .align 1 _Z9addKernelPKdS0_Pdi_param_0,
	.param .u64 .ptr .align 1 _Z9addKernelPKdS0_Pdi_param_1,
	.param .u64 .ptr .align 1 _Z9addKernelPKdS0_Pdi_param_2,
	.param .u32 _Z9addKernelPKdS0_Pdi_param_3
)
{
	.reg .pred 	%p<2>;
	.reg .b32 	%r<6>;
	.reg .b64 	%rd<11>;
	.reg .b64 	%fd<4>;

	ld.param.u64 	%rd1, [_Z9addKernelPKdS0_Pdi_param_0];
	ld.param.u64 	%rd2, [_Z9addKernelPKdS0_Pdi_param_1];
	ld.param.u64 	%rd3, [_Z9addKernelPKdS0_Pdi_param_2];
	ld.param.u32 	%r2, [_Z9addKernelPKdS0_Pdi_param_3];
	mov.u32 	%r3, %ntid.x;
	mov.u32 	%r4, %ctaid.x;
	mov.u32 	%r5, %tid.x;
	mad.lo.s32 	%r1, %r3, %r4, %r5;
	setp.ge.s32 	%p1, %r1, %r2;
	@%p1 bra 	$L__BB0_2;
	cvta.to.global.u64 	%rd4, %rd1;
	cvta.to.global.u64 	%rd5, %rd2;
	cvta.to.global.u64 	%rd6, %rd3;
	mul.wide.s32 	%rd7, %r1, 8;
	add.s64 	%rd8, %rd4, %rd7;
	ld.global.f64 	%fd1, [%rd8];
	add.s64 	%rd9, %rd5, %rd7;
	ld.global.f64 	%fd2, [%rd9];
	add.f64 	%fd3, %fd1, %fd2;
	add.s64 	%rd10, %rd6, %rd7;
	st.global.f64 	[%rd10], %fd3;
$L__BB0_2:
	ret;

}


// ===== COMPILED SASS (sm_100) =====

	.target	sm_100

	.elftype	@"ET_EXEC"


//--------------------- .note.nv.tkinfo           --------------------------
	.section	.note.nv.tkinfo,"",@"SHT_NOTE"
	.sectionflags	@"SHF_NOTE_NV_TKINFO"
	.tkinfo
        /*0018*/ 	.word	0x00000002
        /*0030*/ 	.string	""
        /*0030*/ 	.string	"ptxas"
        /*0030*/ 	.string	"Cuda compilation tools, release 13.0, V13.0.88"
        /*0030*/ 	.string	"Build cuda_13.0.r13.0/compiler.36424714_0"
        /*0030*/ 	.string	"-arch sm_100 -m 64 "



//--------------------- .note.nv.cuinfo           --------------------------
	.section	.note.nv.cuinfo,"",@"SHT_NOTE"
	.sectionflags	@"SHF_NOTE_NV_CUINFO"
        /*0018*/ 	.short	0x0002
        /*001a*/ 	.short	0x0064
        /*001c*/ 	.short	0x0082
	.zero		2


//--------------------- .nv.info                  --------------------------
	.section	.nv.info,"",@"SHT_CUDA_INFO"
	.align	4


	//----- nvinfo : EIATTR_REGCOUNT
	.align		4
        /*0000*/ 	.byte	0x04, 0x2f
        /*0002*/ 	.short	(.L_1 - .L_0)
	.align		4
.L_0:
        /*0004*/ 	.word	index@(_Z9addKernelPKdS0_Pdi)
        /*0008*/ 	.word	0x0000000e


	//----- nvinfo : EIATTR_FRAME_SIZE
	.align		4
.L_1:
        /*000c*/ 	.byte	0x04, 0x11
        /*000e*/ 	.short	(.L_3 - .L_2)
	.align		4
.L_2:
        /*0010*/ 	.word	index@(_Z9addKernelPKdS0_Pdi)
        /*0014*/ 	.word	0x00000000


	//----- nvinfo : EIATTR_MIN_STACK_SIZE
	.align		4
.L_3:
        /*0018*/ 	.byte	0x04, 0x12
        /*001a*/ 	.short	(.L_5 - .L_4)
	.align		4
.L_4:
        /*001c*/ 	.word	index@(_Z9addKernelPKdS0_Pdi)
        /*0020*/ 	.word	0x00000000
.L_5:


//--------------------- .nv.compat                --------------------------
	.section	.nv.compat,"",@"SHT_CUDA_COMPAT_INFO"
	.align	4
        /*0000*/ 	.byte	0x02, 0x09, 0x00, 0x00, 0x02, 0x02, 0x01, 0x00, 0x02, 0x05, 0x05, 0x00, 0x03, 0x07, 0x01, 0x01
        /*0010*/ 	.byte	0x02, 0x03, 0x00, 0x00, 0x02, 0x06, 0x01, 0x00, 0x04, 0x0b, 0x08, 0x00, 0x01, 0x00, 0x00, 0x00
        /*0020*/ 	.byte	0x00, 0x00, 0x00, 0x00


//--------------------- .nv.info._Z9addKernelPKdS0_Pdi --------------------------
	.section	.nv.info._Z9addKernelPKdS0_Pdi,"",@"SHT_CUDA_INFO"
	.sectionflags	@""
	.align	4


	//----- nvinfo : EIATTR_CUDA_API_VERSION
	.align		4
        /*0000*/ 	.byte	0x04, 0x37
        /*0002*/ 	.short	(.L_7 - .L_6)
.L_6:
        /*0004*/ 	.word	0x00000082


	//----- nvinfo : EIATTR_KPARAM_INFO
	.align		4
.L_7:
        /*0008*/ 	.byte	0x04, 0x17
        /*000a*/ 	.short	(.L_9 - .L_8)
.L_8:
        /*000c*/ 	.word	0x00000000
        /*0010*/ 	.short	0x0003
        /*0012*/ 	.short	0x0018
        /*0014*/ 	.byte	0x00, 0xf0, 0x11, 0x00


	//----- nvinfo : EIATTR_KPARAM_INFO
	.align		4
.L_9:
        /*0018*/ 	.byte	0x04, 0x17
        /*001a*/ 	.short	(.L_11 - .L_10)
.L_10:
        /*001c*/ 	.word	0x00000000
        /*0020*/ 	.short	0x0002
        /*0022*/ 	.short	0x0010
        /*0024*/ 	.byte	0x00, 0xf5, 0x21, 0x00


	//----- nvinfo : EIATTR_KPARAM_INFO
	.align		4
.L_11:
        /*0028*/ 	.byte	0x04, 0x17
        /*002a*/ 	.short	(.L_13 - .L_12)
.L_12:
        /*002c*/ 	.word	0x00000000
        /*0030*/ 	.short	0x0001
        /*0032*/ 	.short	0x0008
        /*0034*/ 	.byte	0x00, 0xf5, 0x21, 0x00


	//----- nvinfo : EIATTR_KPARAM_INFO
	.align		4
.L_13:
        /*0038*/ 	.byte	0x04, 0x17
        /*003a*/ 	.short	(.L_15 - .L_14)
.L_14:
        /*003c*/ 	.word	0x00000000
        /*0040*/ 	.short	0x0000
        /*0042*/ 	.short	0x0000
        /*0044*/ 	.byte	0x00, 0xf5, 0x21, 0x00


	//----- nvinfo : EIATTR_SPARSE_MMA_MASK
	.align		4
.L_15:
        /*0048*/ 	.byte	0x03, 0x50
        /*004a*/ 	.short	0x0000


	//----- nvinfo : EIATTR_MAXREG_COUNT
	.align		4
        /*004c*/ 	.byte	0x03, 0x1b
        /*004e*/ 	.short	0x00ff


	//----- nvinfo : EIATTR_MERCURY_ISA_VERSION
	.align		4
        /*0050*/ 	.byte	0x03, 0x5f
        /*0052*/ 	.short	0x0101


	//----- nvinfo : EIATTR_VRC_CTA_INIT_COUNT
	.align		4
        /*0054*/ 	.byte	0x02, 0x4a
	.zero		1
	.zero		1


	//----- nvinfo : EIATTR_EXIT_INSTR_OFFSETS
	.align		4
        /*0058*/ 	.byte	0x04, 0x1c
        /*005a*/ 	.short	(.L_17 - .L_16)


	//   ....[0]....
.L_16:
        /*005c*/ 	.word	0x00000070


	//   ....[1]....
        /*0060*/ 	.word	0x00000130


	//----- nvinfo : EIATTR_CBANK_PARAM_SIZE
	.align		4
.L_17:
        /*0064*/ 	.byte	0x03, 0x19
        /*0066*/ 	.short	0x001c


	//----- nvinfo : EIATTR_PARAM_CBANK
	.align		4
        /*0068*/ 	.byte	0x04, 0x0a
        /*006a*/ 	.short	(.L_19 - .L_18)
	.align		4
.L_18:
        /*006c*/ 	.word	index@(.nv.constant0._Z9addKernelPKdS0_Pdi)
        /*0070*/ 	.short	0x0380
        /*0072*/ 	.short	0x001c


	//----- nvinfo : EIATTR_SW_WAR
	.align		4
.L_19:
        /*0074*/ 	.byte	0x04, 0x36
        /*0076*/ 	.short	(.L_21 - .L_20)
.L_20:
        /*0078*/ 	.word	0x00000008
.L_21:


//--------------------- .nv.callgraph             --------------------------
	.section	.nv.callgraph,"",@"SHT_CUDA_CALLGRAPH"
	.align	4
	.sectionentsize	8
	.align		4
        /*0000*/ 	.word	0x00000000
	.align		4
        /*0004*/ 	.word	0xffffffff
	.align		4
        /*0008*/ 	.word	0x00000000
	.align		4
        /*000c*/ 	.word	0xfffffffe
	.align		4
        /*0010*/ 	.word	0x00000000
	.align		4
        /*0014*/ 	.word	0xfffffffd
	.align		4
        /*0018*/ 	.word	0x00000000
	.align		4
        /*001c*/ 	.word	0xfffffffc


//--------------------- .text._Z9addKernelPKdS0_Pdi --------------------------
	.section	.text._Z9addKernelPKdS0_Pdi,"ax",@progbits
	.align	128
        .global         _Z9addKernelPKdS0_Pdi
        .type           _Z9addKernelPKdS0_Pdi,@function
        .size           _Z9addKernelPKdS0_Pdi,(.L_x_1 - _Z9addKernelPKdS0_Pdi)
        .other          _Z9addKernelPKdS0_Pdi,@"STO_CUDA_ENTRY STV_DEFAULT"
_Z9addKernelPKdS0_Pdi:
.text._Z9addKernelPKdS0_Pdi:
[----:B------:R-:W-:Y:S01]  /*0000*/  LDC R1, c[0x0][0x37c] ;  /* 0x0000df00ff017b82 */ /* 0x000fe20000000800 */
[----:B------:R-:W0:Y:S01]  /*0010*/  S2R R11, SR_CTAID.X ;  /* 0x00000000000b7919 */ /* 0x000e220000002500 */
[----:B------:R-:W0:Y:S01]  /*0020*/  LDCU UR4, c[0x0][0x360] ;  /* 0x00006c00ff0477ac */ /* 0x000e220008000800 */
[----:B------:R-:W0:Y:S01]  /*0030*/  S2R R0, SR_TID.X ;  /* 0x0000000000007919 */ /* 0x000e220000002100 */
[----:B------:R-:W1:Y:S01]  /*0040*/  LDCU UR5, c[0x0][0x398] ;  /* 0x00007300ff0577ac */ /* 0x000e620008000800 */
[----:B0-----:R-:W-:-:S05]  /*0050*/  IMAD R11, R11, UR4, R0 ;  /* 0x000000040b0b7c24 */ /* 0x001fca000f8e0200 */
[----:B-1----:R-:W-:-:S13]  /*0060*/  ISETP.GE.AND P0, PT, R11, UR5, PT ;  /* 0x000000050b007c0c */ /* 0x002fda000bf06270 */
[----:B------:R-:W-:Y:S05]  /*0070*/  @P0 EXIT ;  /* 0x000000000000094d */ /* 0x000fea0003800000 */
[----:B------:R-:W0:Y:S01]  /*0080*/  LDC.64 R2, c[0x0][0x380] ;  /* 0x0000e000ff027b82 */ /* 0x000e220000000a00 */
[----:B------:R-:W1:Y:S07]  /*0090*/  LDCU.64 UR4, c[0x0][0x358] ;  /* 0x00006b00ff0477ac */ /* 0x000e6e0008000a00 */
[----:B------:R-:W2:Y:S08]  /*00a0*/  LDC.64 R4, c[0x0][0x388] ;  /* 0x0000e200ff047b82 */ /* 0x000eb00000000a00 */
[----:B------:R-:W3:Y:S01]  /*00b0*/  LDC.64 R8, c[0x0][0x390] ;  /* 0x0000e400ff087b82 */ /* 0x000ee20000000a00 */
[----:B0-----:R-:W-:-:S06]  /*00c0*/  IMAD.WIDE R2, R11, 0x8, R2 ;  /* 0x000000080b027825 */ /* 0x001fcc00078e0202 */
[----:B-1----:R-:W4:Y:S01]  /*00d0*/  LDG.E.64 R2, desc[UR4][R2.64] ;  /* 0x0000000402027981 */ /* 0x002f22000c1e1b00 */
[----:B--2---:R-:W-:-:S06]  /*00e0*/  IMAD.WIDE R4, R11, 0x8, R4 ;  /* 0x000000080b047825 */ /* 0x004fcc00078e0204 */
[----:B------:R-:W4:Y:S01]  /*00f0*/  LDG.E.64 R4, desc[UR4][R4.64] ;  /* 0x0000000404047981 */ /* 0x000f22000c1e1b00 */
[----:B---3--:R-:W-:Y:S01]  /*0100*/  IMAD.WIDE R8, R11, 0x8, R8 ;  /* 0x000000080b087825 */ /* 0x008fe200078e0208 */
[----:B----4-:R-:W-:-:S07]  /*0110*/  DADD R6, R2, R4 ;  /* 0x0000000002067229 */ /* 0x010fce0000000004 */
[----:B------:R-:W-:Y:S01]  /*0120*/  STG.E.64 desc[UR4][R8.64], R6 ;  /* 0x0000000608007986 */ /* 0x000fe2000c101b04 */
[----:B------:R-:W-:Y:S05]  /*0130*/  EXIT ;  /* 0x000000000000794d */ /* 0x000fea0003800000 */
.L_x_0:
[----:B------:R-:W-:-:S00]  /*0140*/  BRA `(.L_x_0) ;  /* 0xfffffffc00fc7947 */ /* 0x000fc0000383ffff */
[----:B------:R-:W-:-:S00]  /*0150*/  NOP ;  /* 0x0000000000007918 */ /* 0x000fc00000000000 */
        /* <DEDUP_REMOVED lines=10> */
.L_x_1:


//--------------------- .nv.shared.reserved.0     --------------------------
	.section	.nv.shared.reserved.0,"aw",@nobits
	.weak		__nv_reservedSMEM_offset_0_alias
	.size		__nv_reservedSMEM_offset_0_alias, 0, 64
	.other		__nv_reservedSMEM_offset_0_alias,@"STO_CUDA_RESERVED_SHARED STV_DEFAULT"
__nv_reservedSMEM_offset_0_alias:
	.zero		0
	.zero		64


//--------------------- .nv.constant0._Z9addKernelPKdS0_Pdi --------------------------
	.section	.nv.constant0._Z9addKernelPKdS0_Pdi,"a",@progbits
	.sectionflags	@""
	.align	4
.nv.constant0._Z9addKernelPKdS0_Pdi:
	.zero		924


//--------------------- SYMBOLS --------------------------

	.type		.nv.reservedSmem.offset0,@object
	.size		.nv.reservedSmem.offset0,0x4
